	.headerflags	@"EF_CUDA_TEXMODE_UNIFIED EF_CUDA_64BIT_ADDRESS EF_CUDA_SM89 EF_CUDA_VIRTUAL_SM(EF_CUDA_SM89)"
	.elftype	@"ET_EXEC"


//--------------------- .nv.info                  --------------------------
	.section	.nv.info,"",@"SHT_CUDA_INFO"
	.align	4


	//----- nvinfo : EIATTR_REGCOUNT
	.align		4
        /*0000*/ 	.byte	0x04, 0x2f
        /*0002*/ 	.short	(.L_1 - .L_0)
	.align		4
.L_0:
        /*0004*/ 	.word	index@(triton_red_fused_sum_2)
        /*0008*/ 	.word	0x00000013


	//----- nvinfo : EIATTR_FRAME_SIZE
	.align		4
.L_1:
        /*000c*/ 	.byte	0x04, 0x11
        /*000e*/ 	.short	(.L_3 - .L_2)
	.align		4
.L_2:
        /*0010*/ 	.word	index@(triton_red_fused_sum_2)
        /*0014*/ 	.word	0x00000000


	//----- nvinfo : EIATTR_MIN_STACK_SIZE
	.align		4
.L_3:
        /*0018*/ 	.byte	0x04, 0x12
        /*001a*/ 	.short	(.L_5 - .L_4)
	.align		4
.L_4:
        /*001c*/ 	.word	index@(triton_red_fused_sum_2)
        /*0020*/ 	.word	0x00000000
.L_5:


//--------------------- .nv.info.triton_red_fused_sum_2 --------------------------
	.section	.nv.info.triton_red_fused_sum_2,"",@"SHT_CUDA_INFO"
	.sectionflags	@""
	.align	4


	//----- nvinfo : EIATTR_CUDA_API_VERSION
	.align		4
        /*0000*/ 	.byte	0x04, 0x37
        /*0002*/ 	.short	(.L_7 - .L_6)
.L_6:
        /*0004*/ 	.word	0x00000080


	//----- nvinfo : EIATTR_PARAM_CBANK
	.align		4
.L_7:
        /*0008*/ 	.byte	0x04, 0x0a
        /*000a*/ 	.short	(.L_9 - .L_8)
	.align		4
.L_8:
        /*000c*/ 	.word	index@(.nv.constant0.triton_red_fused_sum_2)
        /*0010*/ 	.short	0x0160
        /*0012*/ 	.short	0x0020


	//----- nvinfo : EIATTR_CBANK_PARAM_SIZE
	.align		4
.L_9:
        /*0014*/ 	.byte	0x03, 0x19
        /*0016*/ 	.short	0x0020


	//----- nvinfo : EIATTR_KPARAM_INFO
	.align		4
        /*0018*/ 	.byte	0x04, 0x17
        /*001a*/ 	.short	(.L_11 - .L_10)
.L_10:
        /*001c*/ 	.word	0x00000000
        /*0020*/ 	.short	0x0004
        /*0022*/ 	.short	0x0018
        /*0024*/ 	.byte	0x00, 0xf4, 0x21, 0x00


	//----- nvinfo : EIATTR_KPARAM_INFO
	.align		4
.L_11:
        /*0028*/ 	.byte	0x04, 0x17
        /*002a*/ 	.short	(.L_13 - .L_12)
.L_12:
        /*002c*/ 	.word	0x00000000
        /*0030*/ 	.short	0x0003
        /*0032*/ 	.short	0x0014
        /*0034*/ 	.byte	0x00, 0xf0, 0x11, 0x00


	//----- nvinfo : EIATTR_KPARAM_INFO
	.align		4
.L_13:
        /*0038*/ 	.byte	0x04, 0x17
        /*003a*/ 	.short	(.L_15 - .L_14)
.L_14:
        /*003c*/ 	.word	0x00000000
        /*0040*/ 	.short	0x0002
        /*0042*/ 	.short	0x0010
        /*0044*/ 	.byte	0x00, 0xf0, 0x11, 0x00


	//----- nvinfo : EIATTR_KPARAM_INFO
	.align		4
.L_15:
        /*0048*/ 	.byte	0x04, 0x17
        /*004a*/ 	.short	(.L_17 - .L_16)
.L_16:
        /*004c*/ 	.word	0x00000000
        /*0050*/ 	.short	0x0001
        /*0052*/ 	.short	0x0008
        /*0054*/ 	.byte	0x00, 0xf4, 0x21, 0x00


	//----- nvinfo : EIATTR_KPARAM_INFO
	.align		4
.L_17:
        /*0058*/ 	.byte	0x04, 0x17
        /*005a*/ 	.short	(.L_19 - .L_18)
.L_18:
        /*005c*/ 	.word	0x00000000
        /*0060*/ 	.short	0x0000
        /*0062*/ 	.short	0x0000
        /*0064*/ 	.byte	0x00, 0xf4, 0x21, 0x00


	//----- nvinfo : EIATTR_MAXREG_COUNT
	.align		4
.L_19:
        /*0068*/ 	.byte	0x03, 0x1b
        /*006a*/ 	.short	0x00ff


	//----- nvinfo : EIATTR_COOP_GROUP_MASK_REGIDS
	.align		4
        /*006c*/ 	.byte	0x04, 0x29
        /*006e*/ 	.short	(.L_21 - .L_20)


	//   ....[0]....
.L_20:
        /*0070*/ 	.word	0xffffffff


	//   ....[1]....
        /*0074*/ 	.word	0xffffffff


	//   ....[2]....
        /*0078*/ 	.word	0xffffffff


	//   ....[3]....
        /*007c*/ 	.word	0xffffffff


	//   ....[4]....
        /*0080*/ 	.word	0xffffffff


	//   ....[5]....
        /*0084*/ 	.word	0xffffffff


	//   ....[6]....
        /*0088*/ 	.word	0xffffffff


	//   ....[7]....
        /*008c*/ 	.word	0xffffffff


	//   ....[8]....
        /*0090*/ 	.word	0xffffffff


	//   ....[9]....
        /*0094*/ 	.word	0xffffffff


	//   ....[10]....
        /*0098*/ 	.word	0xffffffff


	//   ....[11]....
        /*009c*/ 	.word	0xffffffff


	//   ....[12]....
        /*00a0*/ 	.word	0xffffffff


	//   ....[13]....
        /*00a4*/ 	.word	0xffffffff


	//   ....[14]....
        /*00a8*/ 	.word	0xffffffff


	//   ....[15]....
        /*00ac*/ 	.word	0xffffffff


	//   ....[16]....
        /*00b0*/ 	.word	0xffffffff


	//   ....[17]....
        /*00b4*/ 	.word	0xffffffff


	//   ....[18]....
        /*00b8*/ 	.word	0xffffffff


	//   ....[19]....
        /*00bc*/ 	.word	0xffffffff


	//   ....[20]....
        /*00c0*/ 	.word	0xffffffff


	//   ....[21]....
        /*00c4*/ 	.word	0xffffffff


	//----- nvinfo : EIATTR_COOP_GROUP_INSTR_OFFSETS
	.align		4
.L_21:
        /*00c8*/ 	.byte	0x04, 0x28
        /*00ca*/ 	.short	(.L_23 - .L_22)


	//   ....[0]....
.L_22:
        /*00cc*/ 	.word	0x00000150


	//   ....[1]....
        /*00d0*/ 	.word	0x00000180


	//   ....[2]....
        /*00d4*/ 	.word	0x00000190


	//   ....[3]....
        /*00d8*/ 	.word	0x000001a0


	//   ....[4]....
        /*00dc*/ 	.word	0x000001e0


	//   ....[5]....
        /*00e0*/ 	.word	0x00000200


	//   ....[6]....
        /*00e4*/ 	.word	0x00000210


	//   ....[7]....
        /*00e8*/ 	.word	0x00000220


	//   ....[8]....
        /*00ec*/ 	.word	0x00000260


	//   ....[9]....
        /*00f0*/ 	.word	0x00000280


	//   ....[10]....
        /*00f4*/ 	.word	0x00000290


	//   ....[11]....
        /*00f8*/ 	.word	0x000002a0


	//   ....[12]....
        /*00fc*/ 	.word	0x000002e0


	//   ....[13]....
        /*0100*/ 	.word	0x00000300


	//   ....[14]....
        /*0104*/ 	.word	0x00000310


	//   ....[15]....
        /*0108*/ 	.word	0x00000320


	//   ....[16]....
        /*010c*/ 	.word	0x00000350


	//   ....[17]....
        /*0110*/ 	.word	0x00000380


	//   ....[18]....
        /*0114*/ 	.word	0x000003b0


	//   ....[19]....
        /*0118*/ 	.word	0x000003c0


	//   ....[20]....
        /*011c*/ 	.word	0x000004b0


	//   ....[21]....
        /*0120*/ 	.word	0x000004d0


	//----- nvinfo : EIATTR_EXIT_INSTR_OFFSETS
	.align		4
.L_23:
        /*0124*/ 	.byte	0x04, 0x1c
        /*0126*/ 	.short	(.L_25 - .L_24)


	//   ....[0]....
.L_24:
        /*0128*/ 	.word	0x000005a0


	//   ....[1]....
        /*012c*/ 	.word	0x000005e0


	//----- nvinfo : EIATTR_REQNTID
	.align		4
.L_25:
        /*0130*/ 	.byte	0x04, 0x10
        /*0132*/ 	.short	(.L_27 - .L_26)
.L_26:
        /*0134*/ 	.word	0x00000080
        /*0138*/ 	.word	0x00000001
        /*013c*/ 	.word	0x00000001
.L_27:


//--------------------- .nv.callgraph             --------------------------
	.section	.nv.callgraph,"",@"SHT_CUDA_CALLGRAPH"
	.align	4
	.sectionentsize	8
	.align		4
        /*0000*/ 	.word	0x00000000
	.align		4
        /*0004*/ 	.word	0xffffffff
	.align		4
        /*0008*/ 	.word	0x00000000
	.align		4
        /*000c*/ 	.word	0xfffffffe
	.align		4
        /*0010*/ 	.word	0x00000000
	.align		4
        /*0014*/ 	.word	0xfffffffd
	.align		4
        /*0018*/ 	.word	0x00000000
	.align		4
        /*001c*/ 	.word	0xfffffffc


//--------------------- .nv.rel.action            --------------------------
	.section	.nv.rel.action,"",@"SHT_CUDA_RELOCINFO"
	.align	8
	.sectionentsize	8
        /*0000*/ 	.byte	0x73, 0x00, 0x00, 0x00, 0x00, 0x00, 0x00, 0x00, 0x00, 0x00, 0x00, 0x11, 0x25, 0x00, 0x05, 0x36


//--------------------- .nv.constant0.triton_red_fused_sum_2 --------------------------
	.section	.nv.constant0.triton_red_fused_sum_2,"a",@progbits
	.sectionflags	@""
	.align	4
.nv.constant0.triton_red_fused_sum_2:
	.zero		384


//--------------------- .text.triton_red_fused_sum_2 --------------------------
	.section	.text.triton_red_fused_sum_2,"ax",@progbits
	.sectionflags	@"SHF_BARRIERS=1"
	.sectioninfo	@"SHI_REGISTERS=19"
	.align	128
        .global         triton_red_fused_sum_2
        .type           triton_red_fused_sum_2,@function
        .size           triton_red_fused_sum_2,(.L_x_1 - triton_red_fused_sum_2)
        .other          triton_red_fused_sum_2,@"STO_CUDA_ENTRY STV_DEFAULT"
triton_red_fused_sum_2:
.text.triton_red_fused_sum_2:
[----:B------:R-:W-:Y:S02]  /*0000*/  MOV R1, c[0x0][0x28] ;  /* 0x00000a0000017a02 */ /* 0x000fe40000000f00 */
[----:B------:R-:W0:Y:S01]  /*0010*/  S2R R2, SR_CTAID.X ;  /* 0x0000000000027919 */ /* 0x000e220000002500 */
[----:B------:R-:W-:Y:S01]  /*0020*/  MOV R0, 0x4 ;  /* 0x0000000400007802 */ /* 0x000fe20000000f00 */
[----:B------:R-:W-:Y:S01]  /*0030*/  CS2R R6, SRZ ;  /* 0x0000000000067805 */ /* 0x000fe2000001ff00 */
[----:B------:R-:W-:Y:S01]  /*0040*/  ULDC.64 UR4, c[0x0][0x118] ;  /* 0x0000460000047ab9 */ /* 0x000fe20000000a00 */
[----:B------:R-:W1:Y:S01]  /*0050*/  S2R R3, SR_TID.X ;  /* 0x0000000000037919 */ /* 0x000e620000002100 */
[----:B0-----:R-:W-:Y:S02]  /*0060*/  SHF.L.U32 R2, R2, 0x2, RZ ;  /* 0x0000000202027819 */ /* 0x001fe400000006ff */
[----:B-1----:R-:W-:Y:S02]  /*0070*/  LOP3.LUT R5, R3, 0x7f, RZ, 0xc0, !PT ;  /* 0x0000007f03057812 */ /* 0x002fe400078ec0ff */
[----:B------:R-:W-:-:S03]  /*0080*/  ISETP.GE.AND P0, PT, R2, 0xc, PT ;  /* 0x0000000c0200780c */ /* 0x000fc60003f06270 */
[----:B------:R-:W-:Y:S02]  /*0090*/  IMAD R11, R5, 0xc, R2 ;  /* 0x0000000c050b7824 */ /* 0x000fe400078e0202 */
[----:B------:R-:W-:Y:S02]  /*00a0*/  CS2R R4, SRZ ;  /* 0x0000000000047805 */ /* 0x000fe4000001ff00 */
[----:B------:R-:W-:-:S06]  /*00b0*/  IMAD.WIDE R10, R11, R0, c[0x0][0x160] ;  /* 0x000058000b0a7625 */ /* 0x000fcc00078e0200 */
[----:B------:R-:W2:Y:S01]  /*00c0*/  @!P0 LDG.E.EF.128 R4, [R10.64] ;  /* 0x000000040a048981 */ /* 0x000ea2000c0e1d00 */
[----:B------:R-:W-:Y:S01]  /*00d0*/  ISETP.GE.AND P1, PT, R3, 0x10, PT ;  /* 0x000000100300780c */ /* 0x000fe20003f26270 */
[----:B--2---:R-:W-:Y:S01]  /*00e0*/  FADD R4, RZ, R4 ;  /* 0x00000004ff047221 */ /* 0x004fe20000000000 */
[----:B------:R-:W-:Y:S01]  /*00f0*/  FADD R5, RZ, R5 ;  /* 0x00000005ff057221 */ /* 0x000fe20000000000 */
[----:B------:R-:W-:Y:S01]  /*0100*/  FADD R6, RZ, R6 ;  /* 0x00000006ff067221 */ /* 0x000fe20000000000 */
[----:B------:R-:W-:Y:S02]  /*0110*/  FADD R7, RZ, R7 ;  /* 0x00000007ff077221 */ /* 0x000fe40000000000 */
[----:B------:R-:W-:Y:S02]  /*0120*/  FSEL R4, R4, RZ, !P0 ;  /* 0x000000ff04047208 */ /* 0x000fe40004000000 */
[----:B------:R-:W-:Y:S02]  /*0130*/  FSEL R5, R5, RZ, !P0 ;  /* 0x000000ff05057208 */ /* 0x000fe40004000000 */
[----:B------:R-:W-:Y:S01]  /*0140*/  FSEL R6, R6, RZ, !P0 ;  /* 0x000000ff06067208 */ /* 0x000fe20004000000 */
[----:B------:R-:W0:Y:S01]  /*0150*/  SHFL.BFLY PT, R9, R4, 0x10, 0x1f ;  /* 0x0e001f0004097f89 */ /* 0x000e2200000e0000 */
[----:B------:R-:W-:-:S02]  /*0160*/  FSEL R7, R7, RZ, !P0 ;  /* 0x000000ff07077208 */ /* 0x000fc40004000000 */
[----:B------:R-:W-:Y:S01]  /*0170*/  LOP3.LUT P0, RZ, R3, 0x1f, RZ, 0xc0, !PT ;  /* 0x0000001f03ff7812 */ /* 0x000fe2000780c0ff */
[----:B------:R-:W1:Y:S04]  /*0180*/  SHFL.BFLY PT, R12, R5, 0x10, 0x1f ;  /* 0x0e001f00050c7f89 */ /* 0x000e6800000e0000 */
[----:B------:R-:W2:Y:S04]  /*0190*/  SHFL.BFLY PT, R11, R6, 0x10, 0x1f ;  /* 0x0e001f00060b7f89 */ /* 0x000ea800000e0000 */
[----:B------:R-:W3:Y:S01]  /*01a0*/  SHFL.BFLY PT, R10, R7, 0x10, 0x1f ;  /* 0x0e001f00070a7f89 */ /* 0x000ee200000e0000 */
[----:B0-----:R-:W-:Y:S01]  /*01b0*/  FADD R9, R4, R9 ;  /* 0x0000000904097221 */ /* 0x001fe20000000000 */
[----:B-1----:R-:W-:Y:S01]  /*01c0*/  FADD R12, R5, R12 ;  /* 0x0000000c050c7221 */ /* 0x002fe20000000000 */
[----:B--2---:R-:W-:-:S04]  /*01d0*/  FADD R13, R6, R11 ;  /* 0x0000000b060d7221 */ /* 0x004fc80000000000 */
[----:B------:R-:W0:Y:S01]  /*01e0*/  SHFL.BFLY PT, R11, R12, 0x8, 0x1f ;  /* 0x0d001f000c0b7f89 */ /* 0x000e2200000e0000 */
[----:B---3--:R-:W-:-:S03]  /*01f0*/  FADD R15, R7, R10 ;  /* 0x0000000a070f7221 */ /* 0x008fc60000000000 */
        /* <DEDUP_REMOVED lines=20> */
[----:B-1----:R-:W-:-:S04]  /*0340*/  FADD R4, R5, R4 ;  /* 0x0000000405047221 */ /* 0x002fc80000000000 */
[----:B------:R-:W0:Y:S01]  /*0350*/  SHFL.BFLY PT, R14, R13, 0x1, 0x1f ;  /* 0x0c201f000d0e7f89 */ /* 0x000e2200000e0000 */
[----:B------:R-:W-:Y:S01]  /*0360*/  SHF.R.U32.HI R5, RZ, 0x3, R3 ;  /* 0x00000003ff057819 */ /* 0x000fe20000011603 */
[----:B--2---:R-:W-:Y:S02]  /*0370*/  FADD R9, R6, R7 ;  /* 0x0000000706097221 */ /* 0x004fe40000000000 */
[----:B------:R-:W1:Y:S01]  /*0380*/  SHFL.BFLY PT, R7, R4, 0x1, 0x1f ;  /* 0x0c201f0004077f89 */ /* 0x000e6200000e0000 */
[----:B------:R-:W-:Y:S01]  /*0390*/  LOP3.LUT R5, R5, 0xc, RZ, 0xc0, !PT ;  /* 0x0000000c05057812 */ /* 0x000fe200078ec0ff */
[----:B---3--:R-:W-:Y:S02]  /*03a0*/  FADD R11, R15, R10 ;  /* 0x0000000a0f0b7221 */ /* 0x008fe40000000000 */
[----:B------:R-:W2:Y:S04]  /*03b0*/  SHFL.BFLY PT, R10, R9, 0x1, 0x1f ;  /* 0x0c201f00090a7f89 */ /* 0x000ea800000e0000 */
[----:B------:R-:W3:Y:S01]  /*03c0*/  SHFL.BFLY PT, R16, R11, 0x1, 0x1f ;  /* 0x0c201f000b107f89 */ /* 0x000ee200000e0000 */
[----:B0-----:R-:W-:Y:S01]  /*03d0*/  FADD R14, R13, R14 ;  /* 0x0000000e0d0e7221 */ /* 0x001fe20000000000 */
[----:B-1----:R-:W-:-:S04]  /*03e0*/  FADD R12, R4, R7 ;  /* 0x00000007040c7221 */ /* 0x002fc80000000000 */
[----:B------:R-:W-:Y:S01]  /*03f0*/  @!P0 STS [R5+0x20], R14 ;  /* 0x0000200e05008388 */ /* 0x000fe20000000800 */
[----:B------:R-:W-:Y:S01]  /*0400*/  LOP3.LUT R4, R3, 0x3, RZ, 0xc0, !PT ;  /* 0x0000000303047812 */ /* 0x000fe200078ec0ff */
[----:B--2---:R-:W-:Y:S02]  /*0410*/  FADD R10, R9, R10 ;  /* 0x0000000a090a7221 */ /* 0x004fe40000000000 */
[----:B------:R-:W-:Y:S01]  /*0420*/  @!P0 STS [R5], R12 ;  /* 0x0000000c05008388 */ /* 0x000fe20000000800 */
[----:B---3--:R-:W-:-:S03]  /*0430*/  FADD R16, R11, R16 ;  /* 0x000000100b107221 */ /* 0x008fc60000000000 */
[----:B------:R-:W-:Y:S04]  /*0440*/  @!P0 STS [R5+0x10], R10 ;  /* 0x0000100a05008388 */ /* 0x000fe80000000800 */
[----:B------:R0:W-:Y:S04]  /*0450*/  @!P0 STS [R5+0x30], R16 ;  /* 0x0000301005008388 */ /* 0x0001e80000000800 */
[----:B------:R-:W-:Y:S01]  /*0460*/  BAR.SYNC.DEFER_BLOCKING 0x0 ;  /* 0x0000000000007b1d */ /* 0x000fe20000010000 */
[----:B------:R-:W-:-:S04]  /*0470*/  ISETP.NE.AND P0, PT, R4, RZ, PT ;  /* 0x000000ff0400720c */ /* 0x000fc80003f05270 */
[----:B------:R-:W-:Y:S02]  /*0480*/  ISETP.LT.AND P0, PT, R3, 0x10, !P0 ;  /* 0x000000100300780c */ /* 0x000fe40004701270 */
[----:B0-----:R-:W-:Y:S01]  /*0490*/  LOP3.LUT R5, R2, 0x3, R3, 0xf8, !PT ;  /* 0x0000000302057812 */ /* 0x001fe200078ef803 */
[----:B------:R-:W0:Y:S04]  /*04a0*/  @!P1 LDS R8, [R3.X4] ;  /* 0x0000000003089984 */ /* 0x000e280000004800 */
[----:B0-----:R-:W0:Y:S02]  /*04b0*/  SHFL.BFLY PT, R7, R8, 0x2, 0x1f ;  /* 0x0c401f0008077f89 */ /* 0x001e2400000e0000 */
[----:B0-----:R-:W-:-:S05]  /*04c0*/  FADD R7, R8, R7 ;  /* 0x0000000708077221 */ /* 0x001fca0000000000 */
[----:B------:R-:W0:Y:S02]  /*04d0*/  SHFL.BFLY PT, R6, R7, 0x1, 0x1f ;  /* 0x0c201f0007067f89 */ /* 0x000e2400000e0000 */
[----:B0-----:R-:W-:-:S05]  /*04e0*/  FADD R6, R7, R6 ;  /* 0x0000000607067221 */ /* 0x001fca0000000000 */
[----:B------:R-:W-:Y:S04]  /*04f0*/  @P0 STS [R3.X4], R6 ;  /* 0x0000000603000388 */ /* 0x000fe80000004800 */
[----:B------:R-:W-:Y:S01]  /*0500*/  BAR.SYNC.DEFER_BLOCKING 0x0 ;  /* 0x0000000000007b1d */ /* 0x000fe20000010000 */
[----:B------:R-:W-:-:S04]  /*0510*/  LOP3.LUT P0, RZ, R3, 0x7c, RZ, 0xc0, !PT ;  /* 0x0000007c03ff7812 */ /* 0x000fc8000780c0ff */
[----:B------:R-:W-:Y:S01]  /*0520*/  ISETP.LT.AND P0, PT, R5, 0xc, !P0 ;  /* 0x0000000c0500780c */ /* 0x000fe20004701270 */
[----:B------:R-:W-:Y:S04]  /*0530*/  LDS R12, [RZ] ;  /* 0x00000000ff0c7984 */ /* 0x000fe80000000800 */
[----:B------:R-:W-:Y:S04]  /*0540*/  LDS R13, [0x10] ;  /* 0x00001000ff0d7984 */ /* 0x000fe80000000800 */
[----:B------:R-:W-:Y:S04]  /*0550*/  LDS R14, [0x20] ;  /* 0x00002000ff0e7984 */ /* 0x000fe80000000800 */
[----:B------:R-:W0:Y:S04]  /*0560*/  LDS R15, [0x30] ;  /* 0x00003000ff0f7984 */ /* 0x000e280000000800 */
[----:B------:R-:W-:Y:S06]  /*0570*/  BAR.SYNC.DEFER_BLOCKING 0x0 ;  /* 0x0000000000007b1d */ /* 0x000fec0000010000 */
[----:B0-----:R0:W-:Y:S04]  /*0580*/  STS.128 [RZ], R12 ;  /* 0x0000000cff007388 */ /* 0x0011e80000000c00 */
[----:B------:R-:W-:Y:S06]  /*0590*/  BAR.SYNC.DEFER_BLOCKING 0x0 ;  /* 0x0000000000007b1d */ /* 0x000fec0000010000 */
[----:B------:R-:W-:Y:S05]  /*05a0*/  @!P0 EXIT ;  /* 0x000000000000894d */ /* 0x000fea0003800000 */
[----:B0-----:R-:W0:Y:S01]  /*05b0*/  LDS R7, [R4.X4] ;  /* 0x0000000004077984 */ /* 0x001e220000004800 */
[----:B------:R-:W-:-:S05]  /*05c0*/  IMAD.WIDE R2, R5, R0, c[0x0][0x168] ;  /* 0x00005a0005027625 */ /* 0x000fca00078e0200 */
[----:B0-----:R-:W-:Y:S01]  /*05d0*/  STG.E [R2.64], R7 ;  /* 0x0000000702007986 */ /* 0x001fe2000c101904 */
[----:B------:R-:W-:Y:S05]  /*05e0*/  EXIT ;  /* 0x000000000000794d */ /* 0x000fea0003800000 */
.L_x_0:
[----:B------:R-:W-:-:S00]  /*05f0*/  BRA `(.L_x_0) ;  /* 0xfffffff000007947 */ /* 0x000fc0000383ffff */
[----:B------:R-:W-:-:S00]  /*0600*/  NOP ;  /* 0x0000000000007918 */ /* 0x000fc00000000000 */
[----:B------:R-:W-:-:S00]  /*0610*/  NOP ;  /* 0x0000000000007918 */ /* 0x000fc00000000000 */
[----:B------:R-:W-:-:S00]  /*0620*/  NOP ;  /* 0x0000000000007918 */ /* 0x000fc00000000000 */
[----:B------:R-:W-:-:S00]  /*0630*/  NOP ;  /* 0x0000000000007918 */ /* 0x000fc00000000000 */
[----:B------:R-:W-:-:S00]  /*0640*/  NOP ;  /* 0x0000000000007918 */ /* 0x000fc00000000000 */
[----:B------:R-:W-:-:S00]  /*0650*/  NOP ;  /* 0x0000000000007918 */ /* 0x000fc00000000000 */
[----:B------:R-:W-:-:S00]  /*0660*/  NOP ;  /* 0x0000000000007918 */ /* 0x000fc00000000000 */
[----:B------:R-:W-:-:S00]  /*0670*/  NOP ;  /* 0x0000000000007918 */ /* 0x000fc00000000000 */
.L_x_1:


//--------------------- .nv.shared.triton_red_fused_sum_2 --------------------------
	.section	.nv.shared.triton_red_fused_sum_2,"aw",@nobits
	.sectionflags	@""
	.align	16
